//
// Generated by NVIDIA NVVM Compiler
//
// Compiler Build ID: CL-36424714
// Cuda compilation tools, release 13.0, V13.0.88
// Based on NVVM 20.0.0
//

.version 9.0
.target sm_100
.address_size 64

	// .globl	_Z10stencil_1dPKfPfi
// _ZZ10stencil_1dPKfPfiE4temp has been demoted

.visible .entry _Z10stencil_1dPKfPfi(
	.param .u64 .ptr .align 1 _Z10stencil_1dPKfPfi_param_0,
	.param .u64 .ptr .align 1 _Z10stencil_1dPKfPfi_param_1,
	.param .u32 _Z10stencil_1dPKfPfi_param_2
)
{
	.reg .pred 	%p<7>;
	.reg .b32 	%r<15>;
	.reg .b32 	%f<18>;
	.reg .b64 	%rd<11>;
	// demoted variable
	.shared .align 4 .b8 _ZZ10stencil_1dPKfPfiE4temp[4120];
	ld.param.u64 	%rd4, [_Z10stencil_1dPKfPfi_param_0];
	ld.param.u64 	%rd3, [_Z10stencil_1dPKfPfi_param_1];
	ld.param.u32 	%r5, [_Z10stencil_1dPKfPfi_param_2];
	cvta.to.global.u64 	%rd1, %rd4;
	mov.u32 	%r6, %ctaid.x;
	mov.u32 	%r1, %ntid.x;
	mov.u32 	%r2, %tid.x;
	mad.lo.s32 	%r3, %r6, %r1, %r2;
	setp.ge.s32 	%p1, %r3, %r5;
	mul.wide.s32 	%rd5, %r3, 4;
	add.s64 	%rd2, %rd1, %rd5;
	shl.b32 	%r7, %r2, 2;
	mov.u32 	%r8, _ZZ10stencil_1dPKfPfiE4temp;
	add.s32 	%r4, %r8, %r7;
	@%p1 bra 	$L__BB0_2;
	ld.global.f32 	%f1, [%rd2];
	st.shared.f32 	[%r4+12], %f1;
	bra.uni 	$L__BB0_3;
$L__BB0_2:
	mov.b32 	%r9, 0;
	st.shared.u32 	[%r4+12], %r9;
$L__BB0_3:
	setp.gt.u32 	%p2, %r2, 2;
	@%p2 bra 	$L__BB0_7;
	setp.lt.s32 	%p3, %r3, 3;
	@%p3 bra 	$L__BB0_6;
	add.s32 	%r11, %r3, -3;
	mul.wide.u32 	%rd6, %r11, 4;
	add.s64 	%rd7, %rd1, %rd6;
	ld.global.f32 	%f2, [%rd7];
	st.shared.f32 	[%r4], %f2;
	bra.uni 	$L__BB0_7;
$L__BB0_6:
	mov.b32 	%r10, 0;
	st.shared.u32 	[%r4], %r10;
$L__BB0_7:
	add.s32 	%r12, %r1, -3;
	setp.lt.u32 	%p4, %r2, %r12;
	@%p4 bra 	$L__BB0_11;
	add.s32 	%r13, %r3, 3;
	setp.ge.s32 	%p5, %r13, %r5;
	@%p5 bra 	$L__BB0_10;
	ld.global.f32 	%f3, [%rd2+12];
	st.shared.f32 	[%r4+24], %f3;
	bra.uni 	$L__BB0_11;
$L__BB0_10:
	mov.b32 	%r14, 0;
	st.shared.u32 	[%r4+24], %r14;
$L__BB0_11:
	setp.ge.s32 	%p6, %r3, %r5;
	bar.sync 	0;
	@%p6 bra 	$L__BB0_13;
	ld.shared.f32 	%f4, [%r4];
	add.f32 	%f5, %f4, 0f00000000;
	ld.shared.f32 	%f6, [%r4+4];
	add.f32 	%f7, %f5, %f6;
	ld.shared.f32 	%f8, [%r4+8];
	add.f32 	%f9, %f7, %f8;
	ld.shared.f32 	%f10, [%r4+12];
	add.f32 	%f11, %f9, %f10;
	ld.shared.f32 	%f12, [%r4+16];
	add.f32 	%f13, %f11, %f12;
	ld.shared.f32 	%f14, [%r4+20];
	add.f32 	%f15, %f13, %f14;
	ld.shared.f32 	%f16, [%r4+24];
	add.f32 	%f17, %f15, %f16;
	cvta.to.global.u64 	%rd8, %rd3;
	add.s64 	%rd10, %rd8, %rd5;
	st.global.f32 	[%rd10], %f17;
$L__BB0_13:
	ret;

}


// ===== COMPILED SASS (sm_100) =====

	.target	sm_100

	.elftype	@"ET_EXEC"


//--------------------- .note.nv.tkinfo           --------------------------
	.section	.note.nv.tkinfo,"",@"SHT_NOTE"
	.sectionflags	@"SHF_NOTE_NV_TKINFO"
	.tkinfo
        /*0018*/ 	.word	0x00000002
        /*0030*/ 	.string	""
        /*0030*/ 	.string	"ptxas"
        /*0030*/ 	.string	"Cuda compilation tools, release 13.0, V13.0.88"
        /*0030*/ 	.string	"Build cuda_13.0.r13.0/compiler.36424714_0"
        /*0030*/ 	.string	"-arch sm_100 -m 64 "



//--------------------- .note.nv.cuinfo           --------------------------
	.section	.note.nv.cuinfo,"",@"SHT_NOTE"
	.sectionflags	@"SHF_NOTE_NV_CUINFO"
        /*0018*/ 	.short	0x0002
        /*001a*/ 	.short	0x0064
        /*001c*/ 	.short	0x0082
	.zero		2


//--------------------- .nv.info                  --------------------------
	.section	.nv.info,"",@"SHT_CUDA_INFO"
	.align	4


	//----- nvinfo : EIATTR_REGCOUNT
	.align		4
        /*0000*/ 	.byte	0x04, 0x2f
        /*0002*/ 	.short	(.L_1 - .L_0)
	.align		4
.L_0:
        /*0004*/ 	.word	index@(_Z10stencil_1dPKfPfi)
        /*0008*/ 	.word	0x00000014


	//----- nvinfo : EIATTR_FRAME_SIZE
	.align		4
.L_1:
        /*000c*/ 	.byte	0x04, 0x11
        /*000e*/ 	.short	(.L_3 - .L_2)
	.align		4
.L_2:
        /*0010*/ 	.word	index@(_Z10stencil_1dPKfPfi)
        /*0014*/ 	.word	0x00000000


	//----- nvinfo : EIATTR_MIN_STACK_SIZE
	.align		4
.L_3:
        /*0018*/ 	.byte	0x04, 0x12
        /*001a*/ 	.short	(.L_5 - .L_4)
	.align		4
.L_4:
        /*001c*/ 	.word	index@(_Z10stencil_1dPKfPfi)
        /*0020*/ 	.word	0x00000000
.L_5:


//--------------------- .nv.compat                --------------------------
	.section	.nv.compat,"",@"SHT_CUDA_COMPAT_INFO"
	.align	4
        /*0000*/ 	.byte	0x02, 0x09, 0x00, 0x00, 0x02, 0x02, 0x01, 0x00, 0x02, 0x05, 0x05, 0x00, 0x03, 0x07, 0x01, 0x01
        /*0010*/ 	.byte	0x02, 0x03, 0x00, 0x00, 0x02, 0x06, 0x01, 0x00, 0x04, 0x0b, 0x08, 0x00, 0x09, 0x00, 0x00, 0x00
        /*0020*/ 	.byte	0x00, 0x00, 0x00, 0x00


//--------------------- .nv.info._Z10stencil_1dPKfPfi --------------------------
	.section	.nv.info._Z10stencil_1dPKfPfi,"",@"SHT_CUDA_INFO"
	.sectionflags	@""
	.align	4


	//----- nvinfo : EIATTR_CUDA_API_VERSION
	.align		4
        /*0000*/ 	.byte	0x04, 0x37
        /*0002*/ 	.short	(.L_7 - .L_6)
.L_6:
        /*0004*/ 	.word	0x00000082


	//----- nvinfo : EIATTR_KPARAM_INFO
	.align		4
.L_7:
        /*0008*/ 	.byte	0x04, 0x17
        /*000a*/ 	.short	(.L_9 - .L_8)
.L_8:
        /*000c*/ 	.word	0x00000000
        /*0010*/ 	.short	0x0002
        /*0012*/ 	.short	0x0010
        /*0014*/ 	.byte	0x00, 0xf0, 0x11, 0x00


	//----- nvinfo : EIATTR_KPARAM_INFO
	.align		4
.L_9:
        /*0018*/ 	.byte	0x04, 0x17
        /*001a*/ 	.short	(.L_11 - .L_10)
.L_10:
        /*001c*/ 	.word	0x00000000
        /*0020*/ 	.short	0x0001
        /*0022*/ 	.short	0x0008
        /*0024*/ 	.byte	0x00, 0xf5, 0x21, 0x00


	//----- nvinfo : EIATTR_KPARAM_INFO
	.align		4
.L_11:
        /*0028*/ 	.byte	0x04, 0x17
        /*002a*/ 	.short	(.L_13 - .L_12)
.L_12:
        /*002c*/ 	.word	0x00000000
        /*0030*/ 	.short	0x0000
        /*0032*/ 	.short	0x0000
        /*0034*/ 	.byte	0x00, 0xf5, 0x21, 0x00


	//----- nvinfo : EIATTR_SPARSE_MMA_MASK
	.align		4
.L_13:
        /*0038*/ 	.byte	0x03, 0x50
        /*003a*/ 	.short	0x0000


	//----- nvinfo : EIATTR_MAXREG_COUNT
	.align		4
        /*003c*/ 	.byte	0x03, 0x1b
        /*003e*/ 	.short	0x00ff


	//----- nvinfo : EIATTR_NUM_BARRIERS
	.align		4
        /*0040*/ 	.byte	0x02, 0x4c
        /*0042*/ 	.byte	0x01
	.zero		1


	//----- nvinfo : EIATTR_MERCURY_ISA_VERSION
	.align		4
        /*0044*/ 	.byte	0x03, 0x5f
        /*0046*/ 	.short	0x0101


	//----- nvinfo : EIATTR_VRC_CTA_INIT_COUNT
	.align		4
        /*0048*/ 	.byte	0x02, 0x4a
	.zero		1
	.zero		1


	//----- nvinfo : EIATTR_EXIT_INSTR_OFFSETS
	.align		4
        /*004c*/ 	.byte	0x04, 0x1c
        /*004e*/ 	.short	(.L_15 - .L_14)


	//   ....[0]....
.L_14:
        /*0050*/ 	.word	0x000002a0


	//   ....[1]....
        /*0054*/ 	.word	0x000003c0


	//----- nvinfo : EIATTR_CRS_STACK_SIZE
	.align		4
.L_15:
        /*0058*/ 	.byte	0x04, 0x1e
        /*005a*/ 	.short	(.L_17 - .L_16)
.L_16:
        /*005c*/ 	.word	0x00000000


	//----- nvinfo : EIATTR_CBANK_PARAM_SIZE
	.align		4
.L_17:
        /*0060*/ 	.byte	0x03, 0x19
        /*0062*/ 	.short	0x0014


	//----- nvinfo : EIATTR_PARAM_CBANK
	.align		4
        /*0064*/ 	.byte	0x04, 0x0a
        /*0066*/ 	.short	(.L_19 - .L_18)
	.align		4
.L_18:
        /*0068*/ 	.word	index@(.nv.constant0._Z10stencil_1dPKfPfi)
        /*006c*/ 	.short	0x0380
        /*006e*/ 	.short	0x0014


	//----- nvinfo : EIATTR_SW_WAR
	.align		4
.L_19:
        /*0070*/ 	.byte	0x04, 0x36
        /*0072*/ 	.short	(.L_21 - .L_20)
.L_20:
        /*0074*/ 	.word	0x00000008
.L_21:


//--------------------- .nv.callgraph             --------------------------
	.section	.nv.callgraph,"",@"SHT_CUDA_CALLGRAPH"
	.align	4
	.sectionentsize	8
	.align		4
        /*0000*/ 	.word	0x00000000
	.align		4
        /*0004*/ 	.word	0xffffffff
	.align		4
        /*0008*/ 	.word	0x00000000
	.align		4
        /*000c*/ 	.word	0xfffffffe
	.align		4
        /*0010*/ 	.word	0x00000000
	.align		4
        /*0014*/ 	.word	0xfffffffd
	.align		4
        /*0018*/ 	.word	0x00000000
	.align		4
        /*001c*/ 	.word	0xfffffffc


//--------------------- .text._Z10stencil_1dPKfPfi --------------------------
	.section	.text._Z10stencil_1dPKfPfi,"ax",@progbits
	.align	128
        .global         _Z10stencil_1dPKfPfi
        .type           _Z10stencil_1dPKfPfi,@function
        .size           _Z10stencil_1dPKfPfi,(.L_x_7 - _Z10stencil_1dPKfPfi)
        .other          _Z10stencil_1dPKfPfi,@"STO_CUDA_ENTRY STV_DEFAULT"
_Z10stencil_1dPKfPfi:
.text._Z10stencil_1dPKfPfi:
[----:B------:R-:W-:Y:S01]  /*0000*/  LDC R1, c[0x0][0x37c] ;  /* 0x0000df00ff017b82 */ /* 0x000fe20000000800 */
[----:B------:R-:W0:Y:S07]  /*0010*/  S2R R11, SR_TID.X ;  /* 0x00000000000b7919 */ /* 0x000e2e0000002100 */
[----:B------:R-:W0:Y:S01]  /*0020*/  S2UR UR4, SR_CTAID.X ;  /* 0x00000000000479c3 */ /* 0x000e220000002500 */
[----:B------:R-:W1:Y:S01]  /*0030*/  LDCU UR8, c[0x0][0x390] ;  /* 0x00007200ff0877ac */ /* 0x000e620008000800 */
[----:B------:R-:W2:Y:S06]  /*0040*/  LDCU.64 UR6, c[0x0][0x358] ;  /* 0x00006b00ff0677ac */ /* 0x000eac0008000a00 */
[----:B------:R-:W0:Y:S08]  /*0050*/  LDC R4, c[0x0][0x360] ;  /* 0x0000d800ff047b82 */ /* 0x000e300000000800 */
[----:B------:R-:W3:Y:S01]  /*0060*/  LDC.64 R6, c[0x0][0x380] ;  /* 0x0000e000ff067b82 */ /* 0x000ee20000000a00 */
[----:B0-----:R-:W-:-:S05]  /*0070*/  IMAD R5, R4, UR4, R11 ;  /* 0x0000000404057c24 */ /* 0x001fca000f8e020b */
[C---:B-1----:R-:W-:Y:S01]  /*0080*/  ISETP.GE.AND P0, PT, R5.reuse, UR8, PT ;  /* 0x0000000805007c0c */ /* 0x042fe2000bf06270 */
[----:B---3--:R-:W-:-:S12]  /*0090*/  IMAD.WIDE R2, R5, 0x4, R6 ;  /* 0x0000000405027825 */ /* 0x008fd800078e0206 */
[----:B--2---:R-:W2:Y:S01]  /*00a0*/  @!P0 LDG.E R9, desc[UR6][R2.64] ;  /* 0x0000000602098981 */ /* 0x004ea2000c1e1900 */
[----:B------:R-:W0:Y:S01]  /*00b0*/  S2UR UR5, SR_CgaCtaId ;  /* 0x00000000000579c3 */ /* 0x000e220000008800 */
[----:B------:R-:W-:Y:S01]  /*00c0*/  UMOV UR4, 0x400 ;  /* 0x0000040000047882 */ /* 0x000fe20000000000 */
[----:B------:R-:W-:Y:S01]  /*00d0*/  ISETP.GT.U32.AND P1, PT, R11, 0x2, PT ;  /* 0x000000020b00780c */ /* 0x000fe20003f24070 */
[----:B------:R-:W-:Y:S01]  /*00e0*/  BSSY.RECONVERGENT B0, `(.L_x_0) ;  /* 0x000000e000007945 */ /* 0x000fe20003800200 */
[----:B0-----:R-:W-:-:S06]  /*00f0*/  ULEA UR4, UR5, UR4, 0x18 ;  /* 0x0000000405047291 */ /* 0x001fcc000f8ec0ff */
[----:B------:R-:W-:-:S05]  /*0100*/  LEA R0, R11, UR4, 0x2 ;  /* 0x000000040b007c11 */ /* 0x000fca000f8e10ff */
[----:B--2---:R0:W-:Y:S04]  /*0110*/  @!P0 STS [R0+0xc], R9 ;  /* 0x00000c0900008388 */ /* 0x0041e80000000800 */
[----:B------:R0:W-:Y:S01]  /*0120*/  @P0 STS [R0+0xc], RZ ;  /* 0x00000cff00000388 */ /* 0x0001e20000000800 */
[----:B------:R-:W-:Y:S05]  /*0130*/  @P1 BRA `(.L_x_1) ;  /* 0x0000000000201947 */ /* 0x000fea0003800000 */
[----:B------:R-:W-:-:S13]  /*0140*/  ISETP.GE.AND P1, PT, R5, 0x3, PT ;  /* 0x000000030500780c */ /* 0x000fda0003f26270 */
[----:B------:R-:W-:Y:S05]  /*0150*/  @!P1 BRA `(.L_x_2) ;  /* 0x0000000000149947 */ /* 0x000fea0003800000 */
[----:B0-----:R-:W-:-:S05]  /*0160*/  IADD3 R9, PT, PT, R5, -0x3, RZ ;  /* 0xfffffffd05097810 */ /* 0x001fca0007ffe0ff */
[----:B------:R-:W-:-:S06]  /*0170*/  IMAD.WIDE.U32 R6, R9, 0x4, R6 ;  /* 0x0000000409067825 */ /* 0x000fcc00078e0006 */
[----:B------:R-:W2:Y:S04]  /*0180*/  LDG.E R7, desc[UR6][R6.64] ;  /* 0x0000000606077981 */ /* 0x000ea8000c1e1900 */
[----:B--2---:R1:W-:Y:S01]  /*0190*/  STS [R0], R7 ;  /* 0x0000000700007388 */ /* 0x0043e20000000800 */
[----:B------:R-:W-:Y:S05]  /*01a0*/  BRA `(.L_x_1) ;  /* 0x0000000000047947 */ /* 0x000fea0003800000 */
.L_x_2:
[----:B------:R2:W-:Y:S02]  /*01b0*/  STS [R0], RZ ;  /* 0x000000ff00007388 */ /* 0x0005e40000000800 */
.L_x_1:
[----:B------:R-:W-:Y:S05]  /*01c0*/  BSYNC.RECONVERGENT B0 ;  /* 0x0000000000007941 */ /* 0x000fea0003800200 */
.L_x_0:
[----:B------:R-:W-:Y:S01]  /*01d0*/  IADD3 R4, PT, PT, R4, -0x3, RZ ;  /* 0xfffffffd04047810 */ /* 0x000fe20007ffe0ff */
[----:B------:R-:W-:Y:S03]  /*01e0*/  BSSY.RECONVERGENT B0, `(.L_x_3) ;  /* 0x000000a000007945 */ /* 0x000fe60003800200 */
[----:B------:R-:W-:-:S13]  /*01f0*/  ISETP.GE.U32.AND P1, PT, R11, R4, PT ;  /* 0x000000040b00720c */ /* 0x000fda0003f26070 */
[----:B------:R-:W-:Y:S05]  /*0200*/  @!P1 BRA `(.L_x_4) ;  /* 0x00000000001c9947 */ /* 0x000fea0003800000 */
[----:B------:R-:W-:-:S04]  /*0210*/  IADD3 R4, PT, PT, R5, 0x3, RZ ;  /* 0x0000000305047810 */ /* 0x000fc80007ffe0ff */
[----:B------:R-:W-:-:S13]  /*0220*/  ISETP.GE.AND P1, PT, R4, UR8, PT ;  /* 0x0000000804007c0c */ /* 0x000fda000bf26270 */
[----:B------:R-:W-:Y:S05]  /*0230*/  @P1 BRA `(.L_x_5) ;  /* 0x00000000000c1947 */ /* 0x000fea0003800000 */
[----:B------:R-:W3:Y:S04]  /*0240*/  LDG.E R3, desc[UR6][R2.64+0xc] ;  /* 0x00000c0602037981 */ /* 0x000ee8000c1e1900 */
[----:B---3--:R4:W-:Y:S01]  /*0250*/  STS [R0+0x18], R3 ;  /* 0x0000180300007388 */ /* 0x0089e20000000800 */
[----:B------:R-:W-:Y:S05]  /*0260*/  BRA `(.L_x_4) ;  /* 0x0000000000047947 */ /* 0x000fea0003800000 */
.L_x_5:
[----:B------:R3:W-:Y:S02]  /*0270*/  STS [R0+0x18], RZ ;  /* 0x000018ff00007388 */ /* 0x0007e40000000800 */
.L_x_4:
[----:B------:R-:W-:Y:S05]  /*0280*/  BSYNC.RECONVERGENT B0 ;  /* 0x0000000000007941 */ /* 0x000fea0003800200 */
.L_x_3:
[----:B------:R-:W-:Y:S06]  /*0290*/  BAR.SYNC.DEFER_BLOCKING 0x0 ;  /* 0x0000000000007b1d */ /* 0x000fec0000010000 */
[----:B------:R-:W-:Y:S05]  /*02a0*/  @P0 EXIT ;  /* 0x000000000000094d */ /* 0x000fea0003800000 */
[----:B------:R-:W5:Y:S01]  /*02b0*/  LDS R4, [R0] ;  /* 0x0000000000047984 */ /* 0x000f620000000800 */
[----:B----4-:R-:W4:Y:S03]  /*02c0*/  LDC.64 R2, c[0x0][0x388] ;  /* 0x0000e200ff027b82 */ /* 0x010f260000000a00 */
[----:B-1----:R-:W1:Y:S04]  /*02d0*/  LDS R7, [R0+0x4] ;  /* 0x0000040000077984 */ /* 0x002e680000000800 */
[----:B0-----:R-:W0:Y:S04]  /*02e0*/  LDS R9, [R0+0x8] ;  /* 0x0000080000097984 */ /* 0x001e280000000800 */
[----:B------:R-:W2:Y:S04]  /*02f0*/  LDS R11, [R0+0xc] ;  /* 0x00000c00000b7984 */ /* 0x000ea80000000800 */
[----:B------:R-:W3:Y:S04]  /*0300*/  LDS R13, [R0+0x10] ;  /* 0x00001000000d7984 */ /* 0x000ee80000000800 */
[----:B------:R-:W3:Y:S04]  /*0310*/  LDS R15, [R0+0x14] ;  /* 0x00001400000f7984 */ /* 0x000ee80000000800 */
[----:B------:R-:W3:Y:S01]  /*0320*/  LDS R17, [R0+0x18] ;  /* 0x0000180000117984 */ /* 0x000ee20000000800 */
[----:B----4-:R-:W-:-:S04]  /*0330*/  IMAD.WIDE R2, R5, 0x4, R2 ;  /* 0x0000000405027825 */ /* 0x010fc800078e0202 */
[----:B-----5:R-:W-:-:S04]  /*0340*/  FADD R4, RZ, R4 ;  /* 0x00000004ff047221 */ /* 0x020fc80000000000 */
[----:B-1----:R-:W-:-:S04]  /*0350*/  FADD R4, R4, R7 ;  /* 0x0000000704047221 */ /* 0x002fc80000000000 */
[----:B0-----:R-:W-:-:S04]  /*0360*/  FADD R4, R4, R9 ;  /* 0x0000000904047221 */ /* 0x001fc80000000000 */
[----:B--2---:R-:W-:-:S04]  /*0370*/  FADD R4, R4, R11 ;  /* 0x0000000b04047221 */ /* 0x004fc80000000000 */
[----:B---3--:R-:W-:-:S04]  /*0380*/  FADD R4, R4, R13 ;  /* 0x0000000d04047221 */ /* 0x008fc80000000000 */
[----:B------:R-:W-:-:S04]  /*0390*/  FADD R4, R4, R15 ;  /* 0x0000000f04047221 */ /* 0x000fc80000000000 */
[----:B------:R-:W-:-:S05]  /*03a0*/  FADD R17, R4, R17 ;  /* 0x0000001104117221 */ /* 0x000fca0000000000 */
[----:B------:R-:W-:Y:S01]  /*03b0*/  STG.E desc[UR6][R2.64], R17 ;  /* 0x0000001102007986 */ /* 0x000fe2000c101906 */
[----:B------:R-:W-:Y:S05]  /*03c0*/  EXIT ;  /* 0x000000000000794d */ /* 0x000fea0003800000 */
.L_x_6:
[----:B------:R-:W-:-:S00]  /*03d0*/  BRA `(.L_x_6) ;  /* 0xfffffffc00fc7947 */ /* 0x000fc0000383ffff */
[----:B------:R-:W-:-:S00]  /*03e0*/  NOP ;  /* 0x0000000000007918 */ /* 0x000fc00000000000 */
        /* <DEDUP_REMOVED lines=9> */
.L_x_7:


//--------------------- .nv.shared._Z10stencil_1dPKfPfi --------------------------
	.section	.nv.shared._Z10stencil_1dPKfPfi,"aw",@nobits
	.sectionflags	@""
	.align	4
.nv.shared._Z10stencil_1dPKfPfi:
	.zero		5144


//--------------------- .nv.shared.reserved.0     --------------------------
	.section	.nv.shared.reserved.0,"aw",@nobits
	.weak		__nv_reservedSMEM_offset_0_alias
	.size		__nv_reservedSMEM_offset_0_alias, 0, 64
	.other		__nv_reservedSMEM_offset_0_alias,@"STO_CUDA_RESERVED_SHARED STV_DEFAULT"
__nv_reservedSMEM_offset_0_alias:
	.zero		0
	.zero		64


//--------------------- .nv.constant0._Z10stencil_1dPKfPfi --------------------------
	.section	.nv.constant0._Z10stencil_1dPKfPfi,"a",@progbits
	.sectionflags	@""
	.align	4
.nv.constant0._Z10stencil_1dPKfPfi:
	.zero		916


//--------------------- SYMBOLS --------------------------

	.type		.nv.reservedSmem.offset0,@object
	.size		.nv.reservedSmem.offset0,0x4
	.type		.nv.reservedSmem.cap,@object
	.size		.nv.reservedSmem.cap,0x4
